	.headerflags	@"EF_CUDA_TEXMODE_UNIFIED EF_CUDA_64BIT_ADDRESS EF_CUDA_ACCELERATORS EF_CUDA_SM90 EF_CUDA_VIRTUAL_SM(EF_CUDA_SM90)"
	.elftype	@"ET_EXEC"


//--------------------- .nv.info                  --------------------------
	.section	.nv.info,"",@"SHT_CUDA_INFO"
	.align	4


	//----- nvinfo : EIATTR_REGCOUNT
	.align		4
        /*0000*/ 	.byte	0x04, 0x2f
        /*0002*/ 	.short	(.L_3 - .L_2)
	.align		4
.L_2:
        /*0004*/ 	.word	index@(triton_poi_fused__native_batch_norm_legit_no_training__prelu_kernel_5)
        /*0008*/ 	.word	0x00000028


	//----- nvinfo : EIATTR_MIN_STACK_SIZE
	.align		4
.L_3:
        /*000c*/ 	.byte	0x04, 0x12
        /*000e*/ 	.short	(.L_5 - .L_4)
	.align		4
.L_4:
        /*0010*/ 	.word	index@(triton_poi_fused__native_batch_norm_legit_no_training__prelu_kernel_5)
        /*0014*/ 	.word	0x00000000


	//----- nvinfo : EIATTR_FRAME_SIZE
	.align		4
.L_5:
        /*0018*/ 	.byte	0x04, 0x11
        /*001a*/ 	.short	(.L_7 - .L_6)
	.align		4
.L_6:
        /*001c*/ 	.word	index@(triton_poi_fused__native_batch_norm_legit_no_training__prelu_kernel_5)
        /*0020*/ 	.word	0x00000000


	//----- nvinfo : EIATTR_MIN_STACK_SIZE
	.align		4
.L_7:
        /*0024*/ 	.byte	0x04, 0x12
        /*0026*/ 	.short	(.L_9 - .L_8)
	.align		4
.L_8:
        /*0028*/ 	.word	index@(triton_poi_fused__native_batch_norm_legit_no_training__prelu_kernel_5)
        /*002c*/ 	.word	0x00000000
.L_9:


//--------------------- .nv.info.triton_poi_fused__native_batch_norm_legit_no_training__prelu_kernel_5 --------------------------
	.section	.nv.info.triton_poi_fused__native_batch_norm_legit_no_training__prelu_kernel_5,"",@"SHT_CUDA_INFO"
	.sectionflags	@""
	.align	4


	//----- nvinfo : EIATTR_CUDA_API_VERSION
	.align		4
        /*0000*/ 	.byte	0x04, 0x37
        /*0002*/ 	.short	(.L_11 - .L_10)
.L_10:
        /*0004*/ 	.word	0x0000007c


	//----- nvinfo : EIATTR_KPARAM_INFO
	.align		4
.L_11:
        /*0008*/ 	.byte	0x04, 0x17
        /*000a*/ 	.short	(.L_13 - .L_12)
.L_12:
        /*000c*/ 	.word	0x00000000
        /*0010*/ 	.short	0x0008
        /*0012*/ 	.short	0x003c
        /*0014*/ 	.byte	0x00, 0xf0, 0x11, 0x00


	//----- nvinfo : EIATTR_KPARAM_INFO
	.align		4
.L_13:
        /*0018*/ 	.byte	0x04, 0x17
        /*001a*/ 	.short	(.L_15 - .L_14)
.L_14:
        /*001c*/ 	.word	0x00000000
        /*0020*/ 	.short	0x0007
        /*0022*/ 	.short	0x0038
        /*0024*/ 	.byte	0x00, 0xf0, 0x11, 0x00


	//----- nvinfo : EIATTR_KPARAM_INFO
	.align		4
.L_15:
        /*0028*/ 	.byte	0x04, 0x17
        /*002a*/ 	.short	(.L_17 - .L_16)
.L_16:
        /*002c*/ 	.word	0x00000000
        /*0030*/ 	.short	0x0006
        /*0032*/ 	.short	0x0030
        /*0034*/ 	.byte	0x00, 0xf4, 0x21, 0x00


	//----- nvinfo : EIATTR_KPARAM_INFO
	.align		4
.L_17:
        /*0038*/ 	.byte	0x04, 0x17
        /*003a*/ 	.short	(.L_19 - .L_18)
.L_18:
        /*003c*/ 	.word	0x00000000
        /*0040*/ 	.short	0x0005
        /*0042*/ 	.short	0x0028
        /*0044*/ 	.byte	0x00, 0xf4, 0x21, 0x00


	//----- nvinfo : EIATTR_KPARAM_INFO
	.align		4
.L_19:
        /*0048*/ 	.byte	0x04, 0x17
        /*004a*/ 	.short	(.L_21 - .L_20)
.L_20:
        /*004c*/ 	.word	0x00000000
        /*0050*/ 	.short	0x0004
        /*0052*/ 	.short	0x0020
        /*0054*/ 	.byte	0x00, 0xf4, 0x21, 0x00


	//----- nvinfo : EIATTR_KPARAM_INFO
	.align		4
.L_21:
        /*0058*/ 	.byte	0x04, 0x17
        /*005a*/ 	.short	(.L_23 - .L_22)
.L_22:
        /*005c*/ 	.word	0x00000000
        /*0060*/ 	.short	0x0003
        /*0062*/ 	.short	0x0018
        /*0064*/ 	.byte	0x00, 0xf4, 0x21, 0x00


	//----- nvinfo : EIATTR_KPARAM_INFO
	.align		4
.L_23:
        /*0068*/ 	.byte	0x04, 0x17
        /*006a*/ 	.short	(.L_25 - .L_24)
.L_24:
        /*006c*/ 	.word	0x00000000
        /*0070*/ 	.short	0x0002
        /*0072*/ 	.short	0x0010
        /*0074*/ 	.byte	0x00, 0xf4, 0x21, 0x00


	//----- nvinfo : EIATTR_KPARAM_INFO
	.align		4
.L_25:
        /*0078*/ 	.byte	0x04, 0x17
        /*007a*/ 	.short	(.L_27 - .L_26)
.L_26:
        /*007c*/ 	.word	0x00000000
        /*0080*/ 	.short	0x0001
        /*0082*/ 	.short	0x0008
        /*0084*/ 	.byte	0x00, 0xf4, 0x21, 0x00


	//----- nvinfo : EIATTR_KPARAM_INFO
	.align		4
.L_27:
        /*0088*/ 	.byte	0x04, 0x17
        /*008a*/ 	.short	(.L_29 - .L_28)
.L_28:
        /*008c*/ 	.word	0x00000000
        /*0090*/ 	.short	0x0000
        /*0092*/ 	.short	0x0000
        /*0094*/ 	.byte	0x00, 0xf4, 0x21, 0x00


	//----- nvinfo : EIATTR_SPARSE_MMA_MASK
	.align		4
.L_29:
        /*0098*/ 	.byte	0x03, 0x50
        /*009a*/ 	.short	0x0000


	//----- nvinfo : EIATTR_MAXREG_COUNT
	.align		4
        /*009c*/ 	.byte	0x03, 0x1b
        /*009e*/ 	.short	0x00ff


	//----- nvinfo : EIATTR_EXIT_INSTR_OFFSETS
	.align		4
        /*00a0*/ 	.byte	0x04, 0x1c
        /*00a2*/ 	.short	(.L_31 - .L_30)


	//   ....[0]....
.L_30:
        /*00a4*/ 	.word	0x000010d0


	//   ....[1]....
        /*00a8*/ 	.word	0x00001120


	//----- nvinfo : EIATTR_REQNTID
	.align		4
.L_31:
        /*00ac*/ 	.byte	0x04, 0x10
        /*00ae*/ 	.short	(.L_33 - .L_32)
.L_32:
        /*00b0*/ 	.word	0x00000100
        /*00b4*/ 	.word	0x00000001
        /*00b8*/ 	.word	0x00000001


	//----- nvinfo : EIATTR_CBANK_PARAM_SIZE
	.align		4
.L_33:
        /*00bc*/ 	.byte	0x03, 0x19
        /*00be*/ 	.short	0x0040


	//----- nvinfo : EIATTR_PARAM_CBANK
	.align		4
        /*00c0*/ 	.byte	0x04, 0x0a
        /*00c2*/ 	.short	(.L_35 - .L_34)
	.align		4
.L_34:
        /*00c4*/ 	.word	index@(.nv.constant0.triton_poi_fused__native_batch_norm_legit_no_training__prelu_kernel_5)
        /*00c8*/ 	.short	0x0210
        /*00ca*/ 	.short	0x0040


	//----- nvinfo : EIATTR_SW_WAR
	.align		4
.L_35:
        /*00cc*/ 	.byte	0x04, 0x36
        /*00ce*/ 	.short	(.L_37 - .L_36)
.L_36:
        /*00d0*/ 	.word	0x00000008
.L_37:


//--------------------- .nv.callgraph             --------------------------
	.section	.nv.callgraph,"",@"SHT_CUDA_CALLGRAPH"
	.align	4
	.sectionentsize	8
	.align		4
        /*0000*/ 	.word	0x00000000
	.align		4
        /*0004*/ 	.word	0xffffffff
	.align		4
        /*0008*/ 	.word	0x00000000
	.align		4
        /*000c*/ 	.word	0xfffffffe
	.align		4
        /*0010*/ 	.word	0x00000000
	.align		4
        /*0014*/ 	.word	0xfffffffd
	.align		4
        /*0018*/ 	.word	0x00000000
	.align		4
        /*001c*/ 	.word	0xfffffffc


//--------------------- .nv.constant4             --------------------------
	.section	.nv.constant4,"a",@progbits
	.align	8
	.align		8
.nv.constant4:
        /*0000*/ 	.dword	_$_str
	.align		8
        /*0008*/ 	.dword	_$_str_$_2


//--------------------- .text.triton_poi_fused__native_batch_norm_legit_no_training__prelu_kernel_5 --------------------------
	.section	.text.triton_poi_fused__native_batch_norm_legit_no_training__prelu_kernel_5,"ax",@progbits
	.sectionflags	@"SHF_BARRIERS=1"
	.align	128
        .global         triton_poi_fused__native_batch_norm_legit_no_training__prelu_kernel_5
        .type           triton_poi_fused__native_batch_norm_legit_no_training__prelu_kernel_5,@function
        .size           triton_poi_fused__native_batch_norm_legit_no_training__prelu_kernel_5,(.L_x_1 - triton_poi_fused__native_batch_norm_legit_no_training__prelu_kernel_5)
        .other          triton_poi_fused__native_batch_norm_legit_no_training__prelu_kernel_5,@"STO_CUDA_ENTRY STV_DEFAULT"
triton_poi_fused__native_batch_norm_legit_no_training__prelu_kernel_5:
.text.triton_poi_fused__native_batch_norm_legit_no_training__prelu_kernel_5:
[----:B------:R-:W0:Y:S01]  /*0000*/  LDC R1, c[0x0][0x28] ;  /* 0x00000a00ff017b82 */ /* 0x000e220000000800 */
[----:B------:R-:W1:Y:S07]  /*0010*/  S2R R0, SR_TID.X ;  /* 0x0000000000007919 */ /* 0x000e6e0000002100 */
[----:B------:R-:W2:Y:S01]  /*0020*/  LDC.64 R16, c[0x0][0x220] ;  /* 0x00008800ff107b82 */ /* 0x000ea20000000a00 */
[----:B------:R-:W-:Y:S02]  /*0030*/  CS2R R12, SRZ ;  /* 0x00000000000c7805 */ /* 0x000fe4000001ff00 */
[----:B------:R-:W-:Y:S01]  /*0040*/  CS2R R14, SRZ ;  /* 0x00000000000e7805 */ /* 0x000fe2000001ff00 */
[----:B------:R-:W3:Y:S01]  /*0050*/  S2R R3, SR_CTAID.X ;  /* 0x0000000000037919 */ /* 0x000ee20000002500 */
[----:B------:R-:W-:Y:S01]  /*0060*/  ULDC.64 UR6, c[0x0][0x208] ;  /* 0x0000820000067ab9 */ /* 0x000fe20000000a00 */
[----:B------:R-:W-:-:S02]  /*0070*/  CS2R R4, SRZ ;  /* 0x0000000000047805 */ /* 0x000fc4000001ff00 */
[----:B------:R-:W-:Y:S01]  /*0080*/  CS2R R6, SRZ ;  /* 0x0000000000067805 */ /* 0x000fe2000001ff00 */
[----:B------:R-:W4:Y:S01]  /*0090*/  S2R R32, SR_CTAID.Y ;  /* 0x0000000000207919 */ /* 0x000f220000002600 */
[----:B------:R-:W5:Y:S01]  /*00a0*/  LDC.64 R36, c[0x0][0x210] ;  /* 0x00008400ff247b82 */ /* 0x000f620000000a00 */
[----:B------:R-:W-:-:S07]  /*00b0*/  CS2R R10, SRZ ;  /* 0x00000000000a7805 */ /* 0x000fce000001ff00 */
[----:B------:R-:W5:Y:S01]  /*00c0*/  LDC.64 R30, c[0x0][0x218] ;  /* 0x00008600ff1e7b82 */ /* 0x000f620000000a00 */
[----:B-1----:R-:W-:Y:S01]  /*00d0*/  IMAD.SHL.U32 R2, R0, 0x4, RZ ;  /* 0x0000000400027824 */ /* 0x002fe200078e00ff */
[----:B------:R-:W-:Y:S02]  /*00e0*/  SHF.R.U32.HI R9, RZ, 0x2, R0 ;  /* 0x00000002ff097819 */ /* 0x000fe40000011600 */
[----:B---3--:R-:W-:Y:S02]  /*00f0*/  SHF.L.U32 R3, R3, 0x4, RZ ;  /* 0x0000000403037819 */ /* 0x008fe400000006ff */
[----:B------:R-:W-:Y:S02]  /*0100*/  SGXT.U32 R9, R9, 0x6 ;  /* 0x000000060909781a */ /* 0x000fe40000000000 */
[----:B------:R-:W-:Y:S02]  /*0110*/  LOP3.LUT R28, R3, 0xc, R2, 0xf8, !PT ;  /* 0x0000000c031c7812 */ /* 0x000fe400078ef802 */
[----:B----4-:R-:W-:-:S02]  /*0120*/  PRMT R23, R9, 0x6540, R32 ;  /* 0x0000654009177816 */ /* 0x010fc40000000020 */
[----:B------:R-:W-:Y:S02]  /*0130*/  CS2R R8, SRZ ;  /* 0x0000000000087805 */ /* 0x000fe4000001ff00 */
[C---:B------:R-:W-:Y:S01]  /*0140*/  ISETP.GE.AND P0, PT, R28.reuse, 0x20, PT ;  /* 0x000000201c00780c */ /* 0x040fe20003f06270 */
[----:B--2---:R-:W-:Y:S01]  /*0150*/  IMAD.WIDE R34, R28, 0x4, R16 ;  /* 0x000000041c227825 */ /* 0x004fe200078e0210 */
[----:B------:R-:W-:-:S05]  /*0160*/  LEA R23, R23, R28, 0x5 ;  /* 0x0000001c17177211 */ /* 0x000fca00078e28ff */
[----:B-----5:R-:W-:-:S06]  /*0170*/  IMAD.WIDE R24, R23, 0x4, R36 ;  /* 0x0000000417187825 */ /* 0x020fcc00078e0224 */
[----:B------:R1:W2:Y:S01]  /*0180*/  @!P0 LDG.E.EL.128 R12, desc[UR6][R34.64] ;  /* 0x00000006220c8981 */ /* 0x0002a2000c2e1d00 */
[----:B------:R-:W-:Y:S01]  /*0190*/  VIADD R27, R23, 0x800 ;  /* 0x00000800171b7836 */ /* 0x000fe20000000000 */
[----:B------:R-:W-:Y:S02]  /*01a0*/  IADD3 R29, R23, 0x1000, RZ ;  /* 0x00001000171d7810 */ /* 0x000fe40007ffe0ff */
[----:B------:R3:W4:Y:S01]  /*01b0*/  @!P0 LDG.E.EL.128 R4, desc[UR6][R24.64] ;  /* 0x0000000618048981 */ /* 0x000722000c2e1d00 */
[--C-:B------:R-:W-:Y:S01]  /*01c0*/  IMAD.WIDE R26, R27, 0x4, R36.reuse ;  /* 0x000000041b1a7825 */ /* 0x100fe200078e0224 */
[----:B------:R-:W-:Y:S02]  /*01d0*/  CS2R R16, SRZ ;  /* 0x0000000000107805 */ /* 0x000fe4000001ff00 */
[----:B------:R-:W-:Y:S02]  /*01e0*/  CS2R R18, SRZ ;  /* 0x0000000000127805 */ /* 0x000fe4000001ff00 */
[----:B------:R-:W-:Y:S01]  /*01f0*/  CS2R R20, SRZ ;  /* 0x0000000000147805 */ /* 0x000fe2000001ff00 */
[----:B-1----:R-:W-:Y:S01]  /*0200*/  IMAD.WIDE R34, R29, 0x4, R36 ;  /* 0x000000041d227825 */ /* 0x002fe200078e0224 */
[----:B------:R1:W5:Y:S03]  /*0210*/  @!P0 LDG.E.EL.128 R8, desc[UR6][R26.64] ;  /* 0x000000061a088981 */ /* 0x000366000c2e1d00 */
[----:B---3--:R-:W-:Y:S01]  /*0220*/  VIADD R25, R23, 0x1800 ;  /* 0x0000180017197836 */ /* 0x008fe20000000000 */
[----:B------:R-:W-:Y:S01]  /*0230*/  CS2R R22, SRZ ;  /* 0x0000000000167805 */ /* 0x000fe2000001ff00 */
[----:B0-----:R-:W-:Y:S01]  /*0240*/  IMAD.WIDE R30, R28, 0x4, R30 ;  /* 0x000000041c1e7825 */ /* 0x001fe200078e021e */
[----:B------:R0:W3:Y:S03]  /*0250*/  @!P0 LDG.E.EL.128 R16, desc[UR6][R34.64] ;  /* 0x0000000622108981 */ /* 0x0000e6000c2e1d00 */
[----:B------:R-:W-:Y:S01]  /*0260*/  IMAD.WIDE R36, R25, 0x4, R36 ;  /* 0x0000000419247825 */ /* 0x000fe200078e0224 */
[----:B------:R-:W-:-:S02]  /*0270*/  CS2R R24, SRZ ;  /* 0x0000000000187805 */ /* 0x000fc4000001ff00 */
[----:B-1----:R-:W-:Y:S01]  /*0280*/  CS2R R26, SRZ ;  /* 0x00000000001a7805 */ /* 0x002fe2000001ff00 */
[----:B------:R1:W4:Y:S01]  /*0290*/  @!P0 LDG.E.EL.128 R20, desc[UR6][R30.64] ;  /* 0x000000061e148981 */ /* 0x000322000c2e1d00 */
[----:B0-----:R-:W0:Y:S04]  /*02a0*/  LDC.64 R34, c[0x0][0x228] ;  /* 0x00008a00ff227b82 */ /* 0x001e280000000a00 */
[----:B------:R-:W3:Y:S01]  /*02b0*/  @!P0 LDG.E.EL.128 R24, desc[UR6][R36.64] ;  /* 0x0000000624188981 */ /* 0x000ee2000c2e1d00 */
[----:B-1----:R-:W-:Y:S01]  /*02c0*/  CS2R R30, SRZ ;  /* 0x00000000001e7805 */ /* 0x002fe2000001ff00 */
[----:B0-----:R-:W-:Y:S01]  /*02d0*/  IMAD.WIDE R34, R28, 0x4, R34 ;  /* 0x000000041c227825 */ /* 0x001fe200078e0222 */
[----:B------:R-:W-:-:S06]  /*02e0*/  CS2R R28, SRZ ;  /* 0x00000000001c7805 */ /* 0x000fcc000001ff00 */
[----:B------:R0:W3:Y:S01]  /*02f0*/  @!P0 LDG.E.EL.128 R28, desc[UR6][R34.64] ;  /* 0x00000006221c8981 */ /* 0x0000e2000c2e1d00 */
[----:B--2---:R-:W-:Y:S01]  /*0300*/  FADD R12, R12, 0.0010000000474974513054 ;  /* 0x3a83126f0c0c7421 */ /* 0x004fe20000000000 */
[----:B------:R-:W-:-:S05]  /*0310*/  FADD R13, R13, 0.0010000000474974513054 ;  /* 0x3a83126f0d0d7421 */ /* 0x000fca0000000000 */
[----:B------:R-:W1:Y:S01]  /*0320*/  MUFU.SQRT R12, R12 ;  /* 0x0000000c000c7308 */ /* 0x000e620000002000 */
[----:B------:R-:W-:Y:S01]  /*0330*/  FADD R14, R14, 0.0010000000474974513054 ;  /* 0x3a83126f0e0e7421 */ /* 0x000fe20000000000 */
[----:B------:R-:W-:-:S06]  /*0340*/  FADD R33, R15, 0.0010000000474974513054 ;  /* 0x3a83126f0f217421 */ /* 0x000fcc0000000000 */
[----:B------:R-:W2:Y:S01]  /*0350*/  MUFU.SQRT R13, R13 ;  /* 0x0000000d000d7308 */ /* 0x000ea20000002000 */
[----:B-1----:R-:W-:-:S07]  /*0360*/  FSETP.GT.AND P6, PT, R12, 8.50705917302346158658e+37, PT ;  /* 0x7e8000000c00780b */ /* 0x002fce0003fc4000 */
[----:B------:R-:W1:Y:S01]  /*0370*/  MUFU.SQRT R14, R14 ;  /* 0x0000000e000e7308 */ /* 0x000e620000002000 */
[C---:B----4-:R-:W-:Y:S01]  /*0380*/  FADD R15, -R20.reuse, R4 ;  /* 0x00000004140f7221 */ /* 0x050fe20000000100 */
[C---:B-----5:R-:W-:Y:S01]  /*0390*/  FADD R8, -R20.reuse, R8 ;  /* 0x0000000814087221 */ /* 0x060fe20000000100 */
[C---:B---3--:R-:W-:Y:S01]  /*03a0*/  FADD R16, -R20.reuse, R16 ;  /* 0x0000001014107221 */ /* 0x048fe20000000100 */
[----:B------:R-:W-:-:S04]  /*03b0*/  FADD R24, -R20, R24 ;  /* 0x0000001814187221 */ /* 0x000fc80000000100 */
[----:B------:R3:W4:Y:S01]  /*03c0*/  MUFU.SQRT R20, R33 ;  /* 0x0000002100147308 */ /* 0x0007220000002000 */
[----:B------:R-:W-:Y:S01]  /*03d0*/  FADD R4, -R21, R9 ;  /* 0x0000000915047221 */ /* 0x000fe20000000100 */
[----:B------:R-:W-:Y:S01]  /*03e0*/  HFMA2.MMA R9, -RZ, RZ, 1.625, 0 ;  /* 0x3e800000ff097435 */ /* 0x000fe200000001ff */
[C---:B------:R-:W-:Y:S02]  /*03f0*/  FSETP.GEU.AND P1, PT, R12.reuse, 1.175494350822287508e-38, PT ;  /* 0x008000000c00780b */ /* 0x040fe40003f2e000 */
[C---:B--2---:R-:W-:Y:S01]  /*0400*/  FSETP.GT.AND P2, PT, R13.reuse, 8.50705917302346158658e+37, PT ;  /* 0x7e8000000d00780b */ /* 0x044fe20003f44000 */
[----:B------:R-:W-:Y:S01]  /*0410*/  @P6 FMUL R12, R12, 0.25 ;  /* 0x3e8000000c0c6820 */ /* 0x000fe20000400000 */
[----:B-1----:R-:W-:Y:S02]  /*0420*/  FSETP.GT.AND P4, PT, R14, 8.50705917302346158658e+37, PT ;  /* 0x7e8000000e00780b */ /* 0x002fe40003f84000 */
[----:B------:R-:W-:-:S03]  /*0430*/  FSETP.GEU.AND P3, PT, R13, 1.175494350822287508e-38, PT ;  /* 0x008000000d00780b */ /* 0x000fc60003f6e000 */
[----:B---3--:R-:W-:Y:S02]  /*0440*/  FSEL R33, R9, 1, P6 ;  /* 0x3f80000009217808 */ /* 0x008fe40003000000 */
[----:B----4-:R-:W-:Y:S02]  /*0450*/  FSETP.GT.AND P6, PT, R20, 8.50705917302346158658e+37, PT ;  /* 0x7e8000001400780b */ /* 0x010fe40003fc4000 */
[----:B------:R-:W-:Y:S01]  /*0460*/  @!P1 FMUL R12, R12, 16777216 ;  /* 0x4b8000000c0c9820 */ /* 0x000fe20000400000 */
[----:B------:R-:W-:Y:S01]  /*0470*/  @!P1 FMUL R33, R33, 16777216 ;  /* 0x4b80000021219820 */ /* 0x000fe20000400000 */
[----:B------:R-:W-:Y:S02]  /*0480*/  FSETP.GEU.AND P5, PT, R14, 1.175494350822287508e-38, PT ;  /* 0x008000000e00780b */ /* 0x000fe40003fae000 */
[----:B------:R-:W-:Y:S01]  /*0490*/  FSETP.GEU.AND P1, PT, R20, 1.175494350822287508e-38, PT ;  /* 0x008000001400780b */ /* 0x000fe20003f2e000 */
[----:B------:R-:W-:Y:S01]  /*04a0*/  @P2 FMUL R13, R13, 0.25 ;  /* 0x3e8000000d0d2820 */ /* 0x000fe20000400000 */
[C---:B------:R-:W-:Y:S01]  /*04b0*/  FADD R5, -R21.reuse, R5 ;  /* 0x0000000515057221 */ /* 0x040fe20000000100 */
[C---:B------:R-:W-:Y:S01]  /*04c0*/  FADD R17, -R21.reuse, R17 ;  /* 0x0000001115117221 */ /* 0x040fe20000000100 */
[----:B------:R-:W-:Y:S01]  /*04d0*/  FADD R25, -R21, R25 ;  /* 0x0000001915197221 */ /* 0x000fe20000000100 */
[----:B------:R-:W-:Y:S01]  /*04e0*/  @P4 FMUL R14, R14, 0.25 ;  /* 0x3e8000000e0e4820 */ /* 0x000fe20000400000 */
[C---:B------:R-:W-:Y:S01]  /*04f0*/  FADD R6, -R22.reuse, R6 ;  /* 0x0000000616067221 */ /* 0x040fe20000000100 */
[----:B------:R-:W-:Y:S01]  /*0500*/  FADD R21, -R22, R10 ;  /* 0x0000000a16157221 */ /* 0x000fe20000000100 */
[----:B------:R-:W-:Y:S01]  /*0510*/  @P6 FMUL R20, R20, 0.25 ;  /* 0x3e80000014146820 */ /* 0x000fe20000400000 */
[C---:B------:R-:W-:Y:S01]  /*0520*/  FADD R18, -R22.reuse, R18 ;  /* 0x0000001216127221 */ /* 0x040fe20000000100 */
[----:B------:R-:W-:Y:S01]  /*0530*/  FADD R26, -R22, R26 ;  /* 0x0000001a161a7221 */ /* 0x000fe20000000100 */
[----:B------:R-:W-:Y:S01]  /*0540*/  @!P3 FMUL R13, R13, 16777216 ;  /* 0x4b8000000d0db820 */ /* 0x000fe20000400000 */
[----:B------:R-:W-:-:S02]  /*0550*/  FADD R22, -R23, R11 ;  /* 0x0000000b17167221 */ /* 0x000fc40000000100 */
[----:B------:R-:W1:Y:S01]  /*0560*/  LDC.64 R10, c[0x0][0x230] ;  /* 0x00008c00ff0a7b82 */ /* 0x000e620000000a00 */
[----:B------:R-:W-:Y:S01]  /*0570*/  @!P5 FMUL R14, R14, 16777216 ;  /* 0x4b8000000e0ed820 */ /* 0x000fe20000400000 */
[----:B------:R-:W-:Y:S01]  /*0580*/  @!P1 FMUL R20, R20, 16777216 ;  /* 0x4b80000014149820 */ /* 0x000fe20000400000 */
[----:B------:R-:W2:Y:S01]  /*0590*/  MUFU.RCP R12, R12 ;  /* 0x0000000c000c7308 */ /* 0x000ea20000001000 */
[C---:B------:R-:W-:Y:S01]  /*05a0*/  FADD R7, -R23.reuse, R7 ;  /* 0x0000000717077221 */ /* 0x040fe20000000100 */
[C---:B------:R-:W-:Y:S01]  /*05b0*/  FADD R19, -R23.reuse, R19 ;  /* 0x0000001317137221 */ /* 0x040fe20000000100 */
[----:B------:R-:W-:-:S05]  /*05c0*/  FADD R27, -R23, R27 ;  /* 0x0000001b171b7221 */ /* 0x000fca0000000100 */
[----:B------:R-:W3:Y:S01]  /*05d0*/  MUFU.RCP R13, R13 ;  /* 0x0000000d000d7308 */ /* 0x000ee20000001000 */
[C---:B------:R-:W-:Y:S02]  /*05e0*/  FSEL R36, R9.reuse, 1, P2 ;  /* 0x3f80000009247808 */ /* 0x040fe40001000000 */
[----:B------:R-:W-:-:S05]  /*05f0*/  FSEL R23, R9, 1, P4 ;  /* 0x3f80000009177808 */ /* 0x000fca0002000000 */
[----:B0-----:R3:W0:Y:S01]  /*0600*/  MUFU.RCP R34, R20 ;  /* 0x0000001400227308 */ /* 0x0016220000001000 */
[----:B------:R-:W-:-:S07]  /*0610*/  FSEL R9, R9, 1, P6 ;  /* 0x3f80000009097808 */ /* 0x000fce0003000000 */
[----:B------:R-:W4:Y:S01]  /*0620*/  MUFU.RCP R14, R14 ;  /* 0x0000000e000e7308 */ /* 0x000f220000001000 */
[----:B------:R-:W-:Y:S01]  /*0630*/  @!P3 FMUL R36, R36, 16777216 ;  /* 0x4b8000002424b820 */ /* 0x000fe20000400000 */
[----:B------:R-:W-:Y:S01]  /*0640*/  @!P1 FMUL R9, R9, 16777216 ;  /* 0x4b80000009099820 */ /* 0x000fe20000400000 */
[----:B--2---:R-:W-:Y:S01]  /*0650*/  FMUL R33, R12, R33 ;  /* 0x000000210c217220 */ /* 0x004fe20000400000 */
[----:B------:R-:W-:Y:S01]  /*0660*/  @!P5 FMUL R23, R23, 16777216 ;  /* 0x4b8000001717d820 */ /* 0x000fe20000400000 */
[----:B------:R-:W-:Y:S01]  /*0670*/  LOP3.LUT R12, R3, 0xc, R2, 0xf8, !PT ;  /* 0x0000000c030c7812 */ /* 0x000fe200078ef802 */
[----:B---3--:R-:W-:Y:S01]  /*0680*/  FMUL R20, R13, R36 ;  /* 0x000000240d147220 */ /* 0x008fe20000400000 */
[----:B0-----:R-:W-:Y:S01]  /*0690*/  FMUL R13, R34, R9 ;  /* 0x00000009220d7220 */ /* 0x001fe20000400000 */
[C---:B------:R-:W-:Y:S01]  /*06a0*/  FMUL R24, R33.reuse, R24 ;  /* 0x0000001821187220 */ /* 0x040fe20000400000 */
[C---:B------:R-:W-:Y:S01]  /*06b0*/  FMUL R16, R33.reuse, R16 ;  /* 0x0000001021107220 */ /* 0x040fe20000400000 */
[C---:B------:R-:W-:Y:S01]  /*06c0*/  FMUL R34, R33.reuse, R8 ;  /* 0x0000000821227220 */ /* 0x040fe20000400000 */
[----:B------:R-:W-:Y:S01]  /*06d0*/  FMUL R33, R33, R15 ;  /* 0x0000000f21217220 */ /* 0x000fe20000400000 */
[----:B------:R-:W-:Y:S01]  /*06e0*/  CS2R R8, SRZ ;  /* 0x0000000000087805 */ /* 0x000fe2000001ff00 */
[----:B----4-:R-:W-:Y:S01]  /*06f0*/  FMUL R23, R14, R23 ;  /* 0x000000170e177220 */ /* 0x010fe20000400000 */
[----:B-1----:R-:W-:Y:S01]  /*0700*/  IMAD.WIDE R14, R12, 0x4, R10 ;  /* 0x000000040c0e7825 */ /* 0x002fe200078e020a */
[----:B------:R-:W-:-:S06]  /*0710*/  CS2R R10, SRZ ;  /* 0x00000000000a7805 */ /* 0x000fcc000001ff00 */
[----:B------:R0:W2:Y:S02]  /*0720*/  @!P0 LDG.E.EL.128 R8, desc[UR6][R14.64] ;  /* 0x000000060e088981 */ /* 0x0000a4000c2e1d00 */
[----:B0-----:R-:W0:Y:S01]  /*0730*/  LDC.64 R14, c[0x0][0x238] ;  /* 0x00008e00ff0e7b82 */ /* 0x001e220000000a00 */
[C---:B------:R-:W-:Y:S01]  /*0740*/  FMUL R27, R13.reuse, R27 ;  /* 0x0000001b0d1b7220 */ /* 0x040fe20000400000 */
[C---:B------:R-:W-:Y:S01]  /*0750*/  FMUL R19, R13.reuse, R19 ;  /* 0x000000130d137220 */ /* 0x040fe20000400000 */
[----:B------:R-:W-:Y:S01]  /*0760*/  FMUL R22, R13, R22 ;  /* 0x000000160d167220 */ /* 0x000fe20000400000 */
[----:B0-----:R-:W-:Y:S01]  /*0770*/  IMAD.WIDE R36, R12, 0x4, R14 ;  /* 0x000000040c247825 */ /* 0x001fe200078e020e */
[----:B------:R-:W-:-:S03]  /*0780*/  CS2R R14, SRZ ;  /* 0x00000000000e7805 */ /* 0x000fc6000001ff00 */
[-CC-:B--2---:R-:W-:Y:S01]  /*0790*/  FFMA R33, R33, R28.reuse, R8.reuse ;  /* 0x0000001c21217223 */ /* 0x184fe20000000008 */
[-CC-:B------:R-:W-:Y:S01]  /*07a0*/  FFMA R34, R34, R28.reuse, R8.reuse ;  /* 0x0000001c22227223 */ /* 0x180fe20000000008 */
[-CC-:B------:R-:W-:Y:S01]  /*07b0*/  FFMA R16, R16, R28.reuse, R8.reuse ;  /* 0x0000001c10107223 */ /* 0x180fe20000000008 */
[----:B------:R-:W-:Y:S01]  /*07c0*/  FFMA R8, R24, R28, R8 ;  /* 0x0000001c18087223 */ /* 0x000fe20000000008 */
[----:B------:R-:W-:Y:S01]  /*07d0*/  FMUL R24, R13, R7 ;  /* 0x000000070d187220 */ /* 0x000fe20000400000 */
[----:B------:R-:W-:-:S06]  /*07e0*/  CS2R R12, SRZ ;  /* 0x00000000000c7805 */ /* 0x000fcc000001ff00 */
[----:B------:R-:W2:Y:S01]  /*07f0*/  @!P0 LDG.E.EL.128 R12, desc[UR6][R36.64] ;  /* 0x00000006240c8981 */ /* 0x000ea2000c2e1d00 */
[C---:B------:R-:W-:Y:S01]  /*0800*/  FMUL R28, R20.reuse, R25 ;  /* 0x00000019141c7220 */ /* 0x040fe20000400000 */
[----:B------:R-:W-:Y:S02]  /*0810*/  FMUL R25, R20, R4 ;  /* 0x0000000414197220 */ /* 0x000fe40000400000 */
[----:B------:R-:W0:Y:S01]  /*0820*/  S2R R4, SR_TID.X ;  /* 0x0000000000047919 */ /* 0x000e220000002100 */
[----:B------:R-:W-:Y:S01]  /*0830*/  FSETP.GT.AND P6, PT, R16, RZ, PT ;  /* 0x000000ff1000720b */ /* 0x000fe20003fc4000 */
[----:B------:R-:W1:Y:S01]  /*0840*/  S2UR UR5, SR_CgaCtaId ;  /* 0x00000000000579c3 */ /* 0x000e620000008800 */
[C---:B------:R-:W-:Y:S01]  /*0850*/  FMUL R17, R20.reuse, R17 ;  /* 0x0000001114117220 */ /* 0x040fe20000400000 */
[----:B------:R-:W-:Y:S01]  /*0860*/  FMUL R20, R20, R5 ;  /* 0x0000000514147220 */ /* 0x000fe20000400000 */
[C---:B------:R-:W-:Y:S01]  /*0870*/  FMUL R5, R23.reuse, R26 ;  /* 0x0000001a17057220 */ /* 0x040fe20000400000 */
[C---:B------:R-:W-:Y:S01]  /*0880*/  FMUL R7, R23.reuse, R18 ;  /* 0x0000001217077220 */ /* 0x040fe20000400000 */
[C---:B------:R-:W-:Y:S01]  /*0890*/  FMUL R21, R23.reuse, R21 ;  /* 0x0000001517157220 */ /* 0x040fe20000400000 */
[-CC-:B------:R-:W-:Y:S01]  /*08a0*/  FFMA R28, R28, R29.reuse, R9.reuse ;  /* 0x0000001d1c1c7223 */ /* 0x180fe20000000009 */
[----:B------:R-:W-:Y:S01]  /*08b0*/  FMUL R23, R23, R6 ;  /* 0x0000000617177220 */ /* 0x000fe20000400000 */
[-CC-:B------:R-:W-:Y:S01]  /*08c0*/  FFMA R6, R20, R29.reuse, R9.reuse ;  /* 0x0000001d14067223 */ /* 0x180fe20000000009 */
[-CC-:B------:R-:W-:Y:S01]  /*08d0*/  FFMA R18, R25, R29.reuse, R9.reuse ;  /* 0x0000001d19127223 */ /* 0x180fe20000000009 */
[----:B------:R-:W-:Y:S01]  /*08e0*/  FFMA R20, R17, R29, R9 ;  /* 0x0000001d11147223 */ /* 0x000fe20000000009 */
[----:B------:R-:W-:-:S02]  /*08f0*/  FSETP.GT.AND P1, PT, R33, RZ, PT ;  /* 0x000000ff2100720b */ /* 0x000fc40003f24000 */
[----:B------:R-:W-:Y:S02]  /*0900*/  FSETP.GT.AND P0, PT, R34, RZ, PT ;  /* 0x000000ff2200720b */ /* 0x000fe40003f04000 */
[----:B------:R-:W-:Y:S02]  /*0910*/  FSETP.GT.AND P2, PT, R8, RZ, PT ;  /* 0x000000ff0800720b */ /* 0x000fe40003f44000 */
[----:B------:R-:W-:Y:S02]  /*0920*/  FSETP.GT.AND P5, PT, R6, RZ, PT ;  /* 0x000000ff0600720b */ /* 0x000fe40003fa4000 */
[----:B------:R-:W-:Y:S02]  /*0930*/  FSETP.GT.AND P3, PT, R20, RZ, PT ;  /* 0x000000ff1400720b */ /* 0x000fe40003f64000 */
[----:B------:R-:W-:Y:S01]  /*0940*/  FSETP.GT.AND P4, PT, R18, RZ, PT ;  /* 0x000000ff1200720b */ /* 0x000fe20003f84000 */
[-CC-:B------:R-:W-:Y:S01]  /*0950*/  FFMA R9, R23, R30.reuse, R10.reuse ;  /* 0x0000001e17097223 */ /* 0x180fe2000000000a */
[-CC-:B------:R-:W-:Y:S01]  /*0960*/  FFMA R21, R21, R30.reuse, R10.reuse ;  /* 0x0000001e15157223 */ /* 0x180fe2000000000a */
[-CC-:B------:R-:W-:Y:S01]  /*0970*/  FFMA R7, R7, R30.reuse, R10.reuse ;  /* 0x0000001e07077223 */ /* 0x180fe2000000000a */
[----:B------:R-:W-:Y:S01]  /*0980*/  FFMA R5, R5, R30, R10 ;  /* 0x0000001e05057223 */ /* 0x000fe2000000000a */
[-CC-:B------:R-:W-:Y:S01]  /*0990*/  FFMA R24, R24, R31.reuse, R11.reuse ;  /* 0x0000001f18187223 */ /* 0x180fe2000000000b */
[-CC-:B------:R-:W-:Y:S01]  /*09a0*/  FFMA R22, R22, R31.reuse, R11.reuse ;  /* 0x0000001f16167223 */ /* 0x180fe2000000000b */
[-CC-:B------:R-:W-:Y:S01]  /*09b0*/  FFMA R10, R19, R31.reuse, R11.reuse ;  /* 0x0000001f130a7223 */ /* 0x180fe2000000000b */
[----:B------:R-:W-:Y:S01]  /*09c0*/  FFMA R26, R27, R31, R11 ;  /* 0x0000001f1b1a7223 */ /* 0x000fe2000000000b */
[----:B------:R-:W-:Y:S01]  /*09d0*/  IMAD.SHL.U32 R11, R0, 0x400, RZ ;  /* 0x00000400000b7824 */ /* 0x000fe200078e00ff */
[----:B------:R-:W-:Y:S01]  /*09e0*/  UMOV UR4, 0x400 ;  /* 0x0000040000047882 */ /* 0x000fe20000000000 */
[----:B0-----:R-:W-:Y:S01]  /*09f0*/  SHF.R.U32.HI R17, RZ, 0x2, R4 ;  /* 0x00000002ff117819 */ /* 0x001fe20000011604 */
[----:B-1----:R-:W-:-:S02]  /*0a00*/  UPRMT UR4, UR5, 0x654, UR4 ;  /* 0x0000065405047896 */ /* 0x002fc40008000004 */
[----:B------:R-:W-:-:S04]  /*0a10*/  LOP3.LUT R11, R11, 0xc00, RZ, 0xc0, !PT ;  /* 0x00000c000b0b7812 */ /* 0x000fc800078ec0ff */
[----:B------:R-:W-:-:S04]  /*0a20*/  LOP3.LUT R19, R11, 0x200, RZ, 0xfc, !PT ;  /* 0x000002000b137812 */ /* 0x000fc800078efcff */
[----:B------:R-:W-:Y:S02]  /*0a30*/  LEA.HI R19, R19, UR4, RZ, 0x1c ;  /* 0x0000000413137c11 */ /* 0x000fe4000f8fe0ff */
[----:B------:R-:W-:-:S04]  /*0a40*/  SHF.R.U32.HI R4, RZ, 0x2, R4 ;  /* 0x00000002ff047819 */ /* 0x000fc80000011604 */
[----:B------:R-:W-:-:S04]  /*0a50*/  LOP3.LUT R4, R4, 0x30, RZ, 0xc0, !PT ;  /* 0x0000003004047812 */ /* 0x000fc800078ec0ff */
[----:B------:R-:W-:Y:S02]  /*0a60*/  IADD3 R4, R4, UR4, RZ ;  /* 0x0000000404047c10 */ /* 0x000fe4000fffe0ff */
[----:B------:R-:W-:Y:S01]  /*0a70*/  SHF.R.U32.HI R0, RZ, 0x6, R0 ;  /* 0x00000006ff007819 */ /* 0x000fe20000011600 */
[-C--:B--2---:R-:W-:Y:S01]  /*0a80*/  @!P6 FMUL R16, R16, R12.reuse ;  /* 0x0000000c1010e220 */ /* 0x084fe20000400000 */
[----:B------:R-:W-:Y:S01]  /*0a90*/  FSETP.GT.AND P6, PT, R28, RZ, PT ;  /* 0x000000ff1c00720b */ /* 0x000fe20003fc4000 */
[-C--:B------:R-:W-:Y:S01]  /*0aa0*/  @!P1 FMUL R33, R33, R12.reuse ;  /* 0x0000000c21219220 */ /* 0x080fe20000400000 */
[-C--:B------:R-:W-:Y:S01]  /*0ab0*/  @!P0 FMUL R34, R34, R12.reuse ;  /* 0x0000000c22228220 */ /* 0x080fe20000400000 */
[----:B------:R-:W-:Y:S01]  /*0ac0*/  @!P2 FMUL R8, R8, R12 ;  /* 0x0000000c0808a220 */ /* 0x000fe20000400000 */
[----:B------:R-:W-:Y:S01]  /*0ad0*/  @!P5 FMUL R6, R6, R13 ;  /* 0x0000000d0606d220 */ /* 0x000fe20000400000 */
[----:B------:R-:W-:Y:S02]  /*0ae0*/  FSETP.GT.AND P1, PT, R9, RZ, PT ;  /* 0x000000ff0900720b */ /* 0x000fe40003f24000 */
[----:B------:R-:W-:-:S02]  /*0af0*/  SGXT.U32 R12, R17, 0x6 ;  /* 0x00000006110c781a */ /* 0x000fc40000000000 */
[----:B------:R-:W-:-:S04]  /*0b00*/  FSETP.GT.AND P5, PT, R24, RZ, PT ;  /* 0x000000ff1800720b */ /* 0x000fc80003fa4000 */
[-C--:B------:R-:W-:Y:S01]  /*0b10*/  @!P6 FMUL R28, R28, R13.reuse ;  /* 0x0000000d1c1ce220 */ /* 0x080fe20000400000 */
[----:B------:R-:W-:Y:S01]  /*0b20*/  FSETP.GT.AND P6, PT, R7, RZ, PT ;  /* 0x000000ff0700720b */ /* 0x000fe20003fc4000 */
[-C--:B------:R-:W-:Y:S01]  /*0b30*/  @!P3 FMUL R20, R20, R13.reuse ;  /* 0x0000000d1414b220 */ /* 0x080fe20000400000 */
[----:B------:R-:W-:Y:S01]  /*0b40*/  @!P4 FMUL R18, R18, R13 ;  /* 0x0000000d1212c220 */ /* 0x000fe20000400000 */
[----:B------:R-:W-:Y:S02]  /*0b50*/  LOP3.LUT R17, R11, 0x100, RZ, 0xfc, !PT ;  /* 0x000001000b117812 */ /* 0x000fe400078efcff */
[----:B------:R-:W-:Y:S02]  /*0b60*/  FSETP.GT.AND P0, PT, R21, RZ, PT ;  /* 0x000000ff1500720b */ /* 0x000fe40003f04000 */
[C---:B------:R-:W-:Y:S02]  /*0b70*/  LOP3.LUT R12, R11.reuse, R12, RZ, 0xfc, !PT ;  /* 0x0000000c0b0c7212 */ /* 0x040fe400078efcff */
[----:B------:R-:W-:-:S02]  /*0b80*/  LEA.HI R13, R11, UR4, RZ, 0x1c ;  /* 0x000000040b0d7c11 */ /* 0x000fc4000f8fe0ff */
[----:B------:R-:W-:Y:S02]  /*0b90*/  FSETP.GT.AND P4, PT, R22, RZ, PT ;  /* 0x000000ff1600720b */ /* 0x000fe40003f84000 */
[----:B------:R-:W-:Y:S02]  /*0ba0*/  LOP3.LUT R11, R11, 0x300, RZ, 0xfc, !PT ;  /* 0x000003000b0b7812 */ /* 0x000fe400078efcff */
[----:B------:R-:W-:Y:S02]  /*0bb0*/  LEA.HI R17, R17, UR4, RZ, 0x1c ;  /* 0x0000000411117c11 */ /* 0x000fe4000f8fe0ff */
[----:B------:R-:W-:Y:S02]  /*0bc0*/  FSETP.GT.AND P3, PT, R10, RZ, PT ;  /* 0x000000ff0a00720b */ /* 0x000fe40003f64000 */
[----:B------:R-:W-:Y:S01]  /*0bd0*/  LEA.HI R23, R11, UR4, RZ, 0x1c ;  /* 0x000000040b177c11 */ /* 0x000fe2000f8fe0ff */
[-C--:B------:R-:W-:Y:S01]  /*0be0*/  @!P6 FMUL R7, R7, R14.reuse ;  /* 0x0000000e0707e220 */ /* 0x080fe20000400000 */
[C---:B------:R-:W-:Y:S01]  /*0bf0*/  LEA R13, R12.reuse, R13, 0x2 ;  /* 0x0000000d0c0d7211 */ /* 0x040fe200078e10ff */
[C---:B------:R-:W-:Y:S01]  /*0c00*/  IMAD R30, R12.reuse, 0x4, R19 ;  /* 0x000000040c1e7824 */ /* 0x040fe200078e0213 */
[----:B------:R-:W-:Y:S01]  /*0c10*/  FSETP.GT.AND P2, PT, R5, RZ, PT ;  /* 0x000000ff0500720b */ /* 0x000fe20003f44000 */
[----:B------:R-:W-:Y:S01]  /*0c20*/  @!P1 FMUL R9, R9, R14 ;  /* 0x0000000e09099220 */ /* 0x000fe20000400000 */
[----:B------:R-:W-:Y:S01]  /*0c30*/  LEA R11, R12, R17, 0x2 ;  /* 0x000000110c0b7211 */ /* 0x000fe200078e10ff */
[----:B------:R-:W-:Y:S01]  /*0c40*/  @!P5 FMUL R24, R24, R15 ;  /* 0x0000000f1818d220 */ /* 0x000fe20000400000 */
[----:B------:R-:W-:-:S02]  /*0c50*/  FSETP.GT.AND P6, PT, R26, RZ, PT ;  /* 0x000000ff1a00720b */ /* 0x000fc40003fc4000 */
[----:B------:R-:W-:Y:S01]  /*0c60*/  LEA R23, R12, R23, 0x2 ;  /* 0x000000170c177211 */ /* 0x000fe200078e10ff */
[----:B------:R-:W-:Y:S01]  /*0c70*/  STS [R13], R33 ;  /* 0x000000210d007388 */ /* 0x000fe20000000800 */
[----:B------:R-:W-:Y:S01]  /*0c80*/  @!P0 FMUL R21, R21, R14 ;  /* 0x0000000e15158220 */ /* 0x000fe20000400000 */
[-C--:B------:R-:W-:Y:S02]  /*0c90*/  @!P4 FMUL R22, R22, R15.reuse ;  /* 0x0000000f1616c220 */ /* 0x080fe40000400000 */
[----:B------:R0:W-:Y:S04]  /*0ca0*/  STS [R11+0x400], R6 ;  /* 0x000400060b007388 */ /* 0x0001e80000000800 */
[----:B------:R1:W-:Y:S01]  /*0cb0*/  STS [R30+0x800], R9 ;  /* 0x000800091e007388 */ /* 0x0003e20000000800 */
[----:B------:R-:W-:-:S03]  /*0cc0*/  @!P3 FMUL R10, R10, R15 ;  /* 0x0000000f0a0ab220 */ /* 0x000fc60000400000 */
[----:B------:R-:W-:Y:S04]  /*0cd0*/  STS [R23+0xc00], R24 ;  /* 0x000c001817007388 */ /* 0x000fe80000000800 */
[----:B------:R-:W-:Y:S04]  /*0ce0*/  STS [R13+0x100], R34 ;  /* 0x000100220d007388 */ /* 0x000fe80000000800 */
[----:B------:R-:W-:Y:S01]  /*0cf0*/  STS [R11+0x500], R18 ;  /* 0x000500120b007388 */ /* 0x000fe20000000800 */
[----:B------:R-:W-:-:S03]  /*0d00*/  @!P2 FMUL R5, R5, R14 ;  /* 0x0000000e0505a220 */ /* 0x000fc60000400000 */
[----:B------:R-:W-:Y:S01]  /*0d10*/  STS [R30+0x900], R21 ;  /* 0x000900151e007388 */ /* 0x000fe20000000800 */
[----:B------:R-:W-:-:S03]  /*0d20*/  @!P6 FMUL R26, R26, R15 ;  /* 0x0000000f1a1ae220 */ /* 0x000fc60000400000 */
[----:B------:R-:W-:Y:S04]  /*0d30*/  STS [R23+0xd00], R22 ;  /* 0x000d001617007388 */ /* 0x000fe80000000800 */
[----:B------:R-:W-:Y:S04]  /*0d40*/  STS [R13+0x200], R16 ;  /* 0x000200100d007388 */ /* 0x000fe80000000800 */
[----:B------:R-:W-:Y:S04]  /*0d50*/  STS [R11+0x600], R20 ;  /* 0x000600140b007388 */ /* 0x000fe80000000800 */
[----:B------:R-:W-:Y:S01]  /*0d60*/  STS [R30+0xa00], R7 ;  /* 0x000a00071e007388 */ /* 0x000fe20000000800 */
[----:B------:R-:W-:-:S03]  /*0d70*/  LOP3.LUT R17, R2, 0x3fc, RZ, 0xc0, !PT ;  /* 0x000003fc02117812 */ /* 0x000fc600078ec0ff */
[----:B------:R2:W-:Y:S04]  /*0d80*/  STS [R23+0xe00], R10 ;  /* 0x000e000a17007388 */ /* 0x0005e80000000800 */
[----:B------:R3:W-:Y:S04]  /*0d90*/  STS [R13+0x300], R8 ;  /* 0x000300080d007388 */ /* 0x0007e80000000800 */
[----:B------:R-:W-:Y:S04]  /*0da0*/  STS [R11+0x700], R28 ;  /* 0x0007001c0b007388 */ /* 0x000fe80000000800 */
[----:B------:R-:W-:Y:S01]  /*0db0*/  STS [R30+0xb00], R5 ;  /* 0x000b00051e007388 */ /* 0x000fe20000000800 */
[----:B0-----:R-:W-:-:S03]  /*0dc0*/  LOP3.LUT R6, R17, 0x400, RZ, 0xfc, !PT ;  /* 0x0000040011067812 */ /* 0x001fc600078efcff */
[----:B------:R0:W-:Y:S01]  /*0dd0*/  STS [R23+0xf00], R26 ;  /* 0x000f001a17007388 */ /* 0x0001e20000000800 */
[----:B-1----:R-:W-:Y:S02]  /*0de0*/  LOP3.LUT R9, R17, 0x800, RZ, 0xfc, !PT ;  /* 0x0000080011097812 */ /* 0x002fe400078efcff */
[----:B------:R-:W-:Y:S02]  /*0df0*/  SHF.R.U32.HI R6, RZ, 0x4, R6 ;  /* 0x00000004ff067819 */ /* 0x000fe40000011606 */
[----:B------:R-:W-:Y:S02]  /*0e00*/  SHF.R.U32.HI R9, RZ, 0x4, R9 ;  /* 0x00000004ff097819 */ /* 0x000fe40000011609 */
[----:B------:R-:W-:Y:S02]  /*0e10*/  LOP3.LUT R6, R6, 0x70, RZ, 0xc0, !PT ;  /* 0x0000007006067812 */ /* 0x000fe400078ec0ff */
[----:B------:R-:W-:-:S03]  /*0e20*/  LOP3.LUT R9, R9, 0xb0, RZ, 0xc0, !PT ;  /* 0x000000b009097812 */ /* 0x000fc600078ec0ff */
[----:B------:R-:W-:Y:S01]  /*0e30*/  VIADD R6, R6, UR4 ;  /* 0x0000000406067c36 */ /* 0x000fe20008000000 */
[----:B--2---:R-:W-:Y:S02]  /*0e40*/  IADD3 R10, R9, UR4, RZ ;  /* 0x00000004090a7c10 */ /* 0x004fe4000fffe0ff */
[C---:B------:R-:W-:Y:S01]  /*0e50*/  LEA R12, R17.reuse, R4, 0x2 ;  /* 0x00000004110c7211 */ /* 0x040fe200078e10ff */
[----:B------:R-:W-:Y:S01]  /*0e60*/  BAR.SYNC.DEFER_BLOCKING 0x0 ;  /* 0x0000000000007b1d */ /* 0x000fe20000010000 */
[C---:B---3--:R-:W-:Y:S01]  /*0e70*/  IMAD R8, R17.reuse, 0x4, R6 ;  /* 0x0000000411087824 */ /* 0x048fe200078e0206 */
[----:B------:R-:W-:Y:S02]  /*0e80*/  LOP3.LUT R7, R2, 0xfc, RZ, 0xc0, !PT ;  /* 0x000000fc02077812 */ /* 0x000fe400078ec0ff */
[----:B------:R-:W-:Y:S02]  /*0e90*/  LEA R4, R17, R10, 0x2 ;  /* 0x0000000a11047211 */ /* 0x000fe400078e10ff */
[----:B------:R-:W-:-:S02]  /*0ea0*/  SHF.R.S32.HI R19, RZ, 0x17, R32 ;  /* 0x00000017ff137819 */ /* 0x000fc40000011420 */
[----:B------:R-:W-:Y:S02]  /*0eb0*/  PRMT R2, R7, 0x6540, R32 ;  /* 0x0000654007027816 */ /* 0x000fe40000000020 */
[----:B------:R-:W-:-:S04]  /*0ec0*/  SGXT R19, R19, 0x1 ;  /* 0x000000011313781a */ /* 0x000fc80000000200 */
[----:B------:R-:W-:Y:S02]  /*0ed0*/  LEA.HI R16, R19, R2, RZ, 0xa ;  /* 0x0000000213107211 */ /* 0x000fe400078f50ff */
[----:B------:R-:W1:Y:S01]  /*0ee0*/  LDC.64 R18, c[0x0][0x240] ;  /* 0x00009000ff127b82 */ /* 0x000e620000000a00 */
[----:B------:R-:W2:Y:S04]  /*0ef0*/  LDS.128 R12, [R12] ;  /* 0x000000000c0c7984 */ /* 0x000ea80000000c00 */
[----:B------:R-:W3:Y:S04]  /*0f00*/  LDS.128 R8, [R8+0x1000] ;  /* 0x0010000008087984 */ /* 0x000ee80000000c00 */
[----:B------:R-:W4:Y:S01]  /*0f10*/  LDS.128 R4, [R4+0x2000] ;  /* 0x0020000004047984 */ /* 0x000f220000000c00 */
[----:B------:R-:W-:-:S04]  /*0f20*/  LOP3.LUT R21, R16, 0xfffffc00, RZ, 0xc0, !PT ;  /* 0xfffffc0010157812 */ /* 0x000fc800078ec0ff */
[----:B------:R-:W-:Y:S02]  /*0f30*/  IADD3 R21, R2, -R21, RZ ;  /* 0x8000001502157210 */ /* 0x000fe40007ffe0ff */
[----:B------:R-:W-:Y:S02]  /*0f40*/  SGXT.U32 R2, R0, 0x2 ;  /* 0x000000020002781a */ /* 0x000fe40000000000 */
[----:B------:R-:W-:Y:S02]  /*0f50*/  SHF.R.S32.HI R0, RZ, 0xa, R16 ;  /* 0x0000000aff007819 */ /* 0x000fe40000011410 */
[----:B------:R-:W-:Y:S02]  /*0f60*/  LOP3.LUT R3, R2, R3, RZ, 0xfc, !PT ;  /* 0x0000000302037212 */ /* 0x000fe400078efcff */
[----:B------:R-:W-:Y:S01]  /*0f70*/  LOP3.LUT R2, R17, 0xc00, RZ, 0xfc, !PT ;  /* 0x00000c0011027812 */ /* 0x000fe200078efcff */
[----:B------:R-:W-:Y:S01]  /*0f80*/  IMAD R0, R0, 0x8400, R21 ;  /* 0x0000840000007824 */ /* 0x000fe200078e0215 */
[----:B0-----:R-:W-:-:S02]  /*0f90*/  LOP3.LUT R23, R3, 0x4, RZ, 0xfc, !PT ;  /* 0x0000000403177812 */ /* 0x001fc400078efcff */
[C---:B------:R-:W-:Y:S02]  /*0fa0*/  LOP3.LUT R21, R3.reuse, 0x8, RZ, 0xfc, !PT ;  /* 0x0000000803157812 */ /* 0x040fe400078efcff */
[----:B------:R-:W-:Y:S02]  /*0fb0*/  SHF.R.U32.HI R2, RZ, 0x4, R2 ;  /* 0x00000004ff027819 */ /* 0x000fe40000011602 */
[C---:B------:R-:W-:Y:S02]  /*0fc0*/  LOP3.LUT R25, R3.reuse, 0xc, RZ, 0xfc, !PT ;  /* 0x0000000c03197812 */ /* 0x040fe400078efcff */
[----:B------:R-:W-:Y:S02]  /*0fd0*/  ISETP.GE.AND P0, PT, R3, 0x20, PT ;  /* 0x000000200300780c */ /* 0x000fe40003f06270 */
[----:B------:R-:W-:Y:S02]  /*0fe0*/  ISETP.GE.AND P1, PT, R23, 0x20, PT ;  /* 0x000000201700780c */ /* 0x000fe40003f26270 */
[----:B------:R-:W-:-:S02]  /*0ff0*/  ISETP.GE.AND P2, PT, R21, 0x20, PT ;  /* 0x000000201500780c */ /* 0x000fc40003f46270 */
[----:B------:R-:W-:Y:S01]  /*1000*/  LOP3.LUT R2, R2, 0xf0, RZ, 0xc0, !PT ;  /* 0x000000f002027812 */ /* 0x000fe200078ec0ff */
[----:B------:R-:W-:Y:S01]  /*1010*/  IMAD R3, R3, 0x400, R0 ;  /* 0x0000040003037824 */ /* 0x000fe200078e0200 */
[----:B------:R-:W-:Y:S02]  /*1020*/  ISETP.GE.AND P3, PT, R25, 0x20, PT ;  /* 0x000000201900780c */ /* 0x000fe40003f66270 */
[-C--:B------:R-:W-:Y:S02]  /*1030*/  LEA R23, R23, R0.reuse, 0xa ;  /* 0x0000000017177211 */ /* 0x080fe400078e50ff */
[----:B------:R-:W-:Y:S01]  /*1040*/  LEA R27, R21, R0, 0xa ;  /* 0x00000000151b7211 */ /* 0x000fe200078e50ff */
[----:B------:R-:W-:Y:S02]  /*1050*/  VIADD R16, R2, UR4 ;  /* 0x0000000402107c36 */ /* 0x000fe40008000000 */
[----:B-1----:R-:W-:-:S04]  /*1060*/  IMAD.WIDE R2, R3, 0x4, R18 ;  /* 0x0000000403027825 */ /* 0x002fc800078e0212 */
[--C-:B------:R-:W-:Y:S01]  /*1070*/  IMAD.WIDE R20, R23, 0x4, R18.reuse ;  /* 0x0000000417147825 */ /* 0x100fe200078e0212 */
[----:B--2---:R0:W-:Y:S03]  /*1080*/  @!P0 STG.E.128 desc[UR6][R2.64], R12 ;  /* 0x0000000c02008986 */ /* 0x0041e6000c101d06 */
[----:B------:R-:W-:Y:S01]  /*1090*/  IMAD.WIDE R22, R27, 0x4, R18 ;  /* 0x000000041b167825 */ /* 0x000fe200078e0212 */
[----:B---3--:R0:W-:Y:S01]  /*10a0*/  @!P1 STG.E.128 desc[UR6][R20.64], R8 ;  /* 0x0000000814009986 */ /* 0x0081e2000c101d06 */
[----:B------:R-:W-:-:S03]  /*10b0*/  LEA R16, R17, R16, 0x2 ;  /* 0x0000001011107211 */ /* 0x000fc600078e10ff */
[----:B----4-:R0:W-:Y:S02]  /*10c0*/  @!P2 STG.E.128 desc[UR6][R22.64], R4 ;  /* 0x000000041600a986 */ /* 0x0101e4000c101d06 */
[----:B0-----:R-:W-:Y:S05]  /*10d0*/  @P3 EXIT ;  /* 0x000000000000394d */ /* 0x001fea0003800000 */
[----:B0-----:R-:W0:Y:S01]  /*10e0*/  LDS.128 R4, [R16+0x3000] ;  /* 0x0030000010047984 */ /* 0x001e220000000c00 */
[----:B------:R-:W-:-:S05]  /*10f0*/  LEA R25, R25, R0, 0xa ;  /* 0x0000000019197211 */ /* 0x000fca00078e50ff */
[----:B------:R-:W-:-:S05]  /*1100*/  IMAD.WIDE R18, R25, 0x4, R18 ;  /* 0x0000000419127825 */ /* 0x000fca00078e0212 */
[----:B0-----:R-:W-:Y:S01]  /*1110*/  STG.E.128 desc[UR6][R18.64], R4 ;  /* 0x0000000412007986 */ /* 0x001fe2000c101d06 */
[----:B------:R-:W-:Y:S05]  /*1120*/  EXIT ;  /* 0x000000000000794d */ /* 0x000fea0003800000 */
.L_x_0:
[----:B------:R-:W-:-:S00]  /*1130*/  BRA `(.L_x_0) ;  /* 0xfffffffc00fc7947 */ /* 0x000fc0000383ffff */
[----:B------:R-:W-:-:S00]  /*1140*/  NOP ;  /* 0x0000000000007918 */ /* 0x000fc00000000000 */
        /* <DEDUP_REMOVED lines=11> */
.L_x_1:


//--------------------- .nv.global.init           --------------------------
	.section	.nv.global.init,"aw",@progbits
.nv.global.init:
	.type		_$_str,@object
	.size		_$_str,(_$_str_$_2 - _$_str)
_$_str:
        /*0000*/ 	.byte	0x5f, 0x5f, 0x43, 0x55, 0x44, 0x41, 0x5f, 0x46, 0x54, 0x5a, 0x00
	.type		_$_str_$_2,@object
	.size		_$_str_$_2,(.L_1 - _$_str_$_2)
_$_str_$_2:
        /*000b*/ 	.byte	0x5f, 0x5f, 0x43, 0x55, 0x44, 0x41, 0x5f, 0x50, 0x52, 0x45, 0x43, 0x5f, 0x53, 0x51, 0x52, 0x54
        /*001b*/ 	.byte	0x00
.L_1:


//--------------------- .nv.shared.triton_poi_fused__native_batch_norm_legit_no_training__prelu_kernel_5 --------------------------
	.section	.nv.shared.triton_poi_fused__native_batch_norm_legit_no_training__prelu_kernel_5,"aw",@nobits
	.sectionflags	@""
	.align	16
	.zero		1024


//--------------------- .nv.constant0.triton_poi_fused__native_batch_norm_legit_no_training__prelu_kernel_5 --------------------------
	.section	.nv.constant0.triton_poi_fused__native_batch_norm_legit_no_training__prelu_kernel_5,"a",@progbits
	.sectionflags	@""
	.align	4
.nv.constant0.triton_poi_fused__native_batch_norm_legit_no_training__prelu_kernel_5:
	.zero		592
